	.headerflags	@"EF_CUDA_TEXMODE_UNIFIED EF_CUDA_64BIT_ADDRESS EF_CUDA_ACCELERATORS EF_CUDA_SM90 EF_CUDA_VIRTUAL_SM(EF_CUDA_SM90)"
	.elftype	@"ET_EXEC"


//--------------------- .nv.info                  --------------------------
	.section	.nv.info,"",@"SHT_CUDA_INFO"
	.align	4


	//----- nvinfo : EIATTR_REGCOUNT
	.align		4
        /*0000*/ 	.byte	0x04, 0x2f
        /*0002*/ 	.short	(.L_1 - .L_0)
	.align		4
.L_0:
        /*0004*/ 	.word	index@(triton_poi_fused_clone_5)
        /*0008*/ 	.word	0x0000000c


	//----- nvinfo : EIATTR_MIN_STACK_SIZE
	.align		4
.L_1:
        /*000c*/ 	.byte	0x04, 0x12
        /*000e*/ 	.short	(.L_3 - .L_2)
	.align		4
.L_2:
        /*0010*/ 	.word	index@(triton_poi_fused_clone_5)
        /*0014*/ 	.word	0x00000000


	//----- nvinfo : EIATTR_FRAME_SIZE
	.align		4
.L_3:
        /*0018*/ 	.byte	0x04, 0x11
        /*001a*/ 	.short	(.L_5 - .L_4)
	.align		4
.L_4:
        /*001c*/ 	.word	index@(triton_poi_fused_clone_5)
        /*0020*/ 	.word	0x00000000


	//----- nvinfo : EIATTR_MIN_STACK_SIZE
	.align		4
.L_5:
        /*0024*/ 	.byte	0x04, 0x12
        /*0026*/ 	.short	(.L_7 - .L_6)
	.align		4
.L_6:
        /*0028*/ 	.word	index@(triton_poi_fused_clone_5)
        /*002c*/ 	.word	0x00000000
.L_7:


//--------------------- .nv.info.triton_poi_fused_clone_5 --------------------------
	.section	.nv.info.triton_poi_fused_clone_5,"",@"SHT_CUDA_INFO"
	.sectionflags	@""
	.align	4


	//----- nvinfo : EIATTR_CUDA_API_VERSION
	.align		4
        /*0000*/ 	.byte	0x04, 0x37
        /*0002*/ 	.short	(.L_9 - .L_8)
.L_8:
        /*0004*/ 	.word	0x0000007c


	//----- nvinfo : EIATTR_KPARAM_INFO
	.align		4
.L_9:
        /*0008*/ 	.byte	0x04, 0x17
        /*000a*/ 	.short	(.L_11 - .L_10)
.L_10:
        /*000c*/ 	.word	0x00000000
        /*0010*/ 	.short	0x0002
        /*0012*/ 	.short	0x0010
        /*0014*/ 	.byte	0x00, 0xf0, 0x11, 0x00


	//----- nvinfo : EIATTR_KPARAM_INFO
	.align		4
.L_11:
        /*0018*/ 	.byte	0x04, 0x17
        /*001a*/ 	.short	(.L_13 - .L_12)
.L_12:
        /*001c*/ 	.word	0x00000000
        /*0020*/ 	.short	0x0001
        /*0022*/ 	.short	0x0008
        /*0024*/ 	.byte	0x00, 0xf4, 0x21, 0x00


	//----- nvinfo : EIATTR_KPARAM_INFO
	.align		4
.L_13:
        /*0028*/ 	.byte	0x04, 0x17
        /*002a*/ 	.short	(.L_15 - .L_14)
.L_14:
        /*002c*/ 	.word	0x00000000
        /*0030*/ 	.short	0x0000
        /*0032*/ 	.short	0x0000
        /*0034*/ 	.byte	0x00, 0xf4, 0x21, 0x00


	//----- nvinfo : EIATTR_SPARSE_MMA_MASK
	.align		4
.L_15:
        /*0038*/ 	.byte	0x03, 0x50
        /*003a*/ 	.short	0x0000


	//----- nvinfo : EIATTR_MAXREG_COUNT
	.align		4
        /*003c*/ 	.byte	0x03, 0x1b
        /*003e*/ 	.short	0x00ff


	//----- nvinfo : EIATTR_EXIT_INSTR_OFFSETS
	.align		4
        /*0040*/ 	.byte	0x04, 0x1c
        /*0042*/ 	.short	(.L_17 - .L_16)


	//   ....[0]....
.L_16:
        /*0044*/ 	.word	0x00000150


	//   ....[1]....
        /*0048*/ 	.word	0x00000170


	//----- nvinfo : EIATTR_REQNTID
	.align		4
.L_17:
        /*004c*/ 	.byte	0x04, 0x10
        /*004e*/ 	.short	(.L_19 - .L_18)
.L_18:
        /*0050*/ 	.word	0x00000080
        /*0054*/ 	.word	0x00000001
        /*0058*/ 	.word	0x00000001


	//----- nvinfo : EIATTR_CRS_STACK_SIZE
	.align		4
.L_19:
        /*005c*/ 	.byte	0x04, 0x1e
        /*005e*/ 	.short	(.L_21 - .L_20)
.L_20:
        /*0060*/ 	.word	0x00000000


	//----- nvinfo : EIATTR_CBANK_PARAM_SIZE
	.align		4
.L_21:
        /*0064*/ 	.byte	0x03, 0x19
        /*0066*/ 	.short	0x0014


	//----- nvinfo : EIATTR_PARAM_CBANK
	.align		4
        /*0068*/ 	.byte	0x04, 0x0a
        /*006a*/ 	.short	(.L_23 - .L_22)
	.align		4
.L_22:
        /*006c*/ 	.word	index@(.nv.constant0.triton_poi_fused_clone_5)
        /*0070*/ 	.short	0x0210
        /*0072*/ 	.short	0x0014


	//----- nvinfo : EIATTR_SW_WAR
	.align		4
.L_23:
        /*0074*/ 	.byte	0x04, 0x36
        /*0076*/ 	.short	(.L_25 - .L_24)
.L_24:
        /*0078*/ 	.word	0x00000008
.L_25:


//--------------------- .nv.callgraph             --------------------------
	.section	.nv.callgraph,"",@"SHT_CUDA_CALLGRAPH"
	.align	4
	.sectionentsize	8
	.align		4
        /*0000*/ 	.word	0x00000000
	.align		4
        /*0004*/ 	.word	0xffffffff
	.align		4
        /*0008*/ 	.word	0x00000000
	.align		4
        /*000c*/ 	.word	0xfffffffe
	.align		4
        /*0010*/ 	.word	0x00000000
	.align		4
        /*0014*/ 	.word	0xfffffffd
	.align		4
        /*0018*/ 	.word	0x00000000
	.align		4
        /*001c*/ 	.word	0xfffffffc


//--------------------- .text.triton_poi_fused_clone_5 --------------------------
	.section	.text.triton_poi_fused_clone_5,"ax",@progbits
	.align	128
        .global         triton_poi_fused_clone_5
        .type           triton_poi_fused_clone_5,@function
        .size           triton_poi_fused_clone_5,(.L_x_3 - triton_poi_fused_clone_5)
        .other          triton_poi_fused_clone_5,@"STO_CUDA_ENTRY STV_DEFAULT"
triton_poi_fused_clone_5:
.text.triton_poi_fused_clone_5:
[----:B------:R-:W0:Y:S02]  /*0000*/  LDC R1, c[0x0][0x28] ;  /* 0x00000a00ff017b82 */ /* 0x000e240000000800 */
[----:B------:R-:W1:Y:S01]  /*0010*/  S2R R0, SR_TID.X ;  /* 0x0000000000007919 */ /* 0x000e620000002100 */
[----:B------:R-:W2:Y:S01]  /*0020*/  LDC.64 R4, c[0x0][0x218] ;  /* 0x00008600ff047b82 */ /* 0x000ea20000000a00 */
[----:B------:R-:W-:Y:S01]  /*0030*/  ULDC.64 UR4, c[0x0][0x208] ;  /* 0x0000820000047ab9 */ /* 0x000fe20000000a00 */
[----:B------:R-:W-:Y:S01]  /*0040*/  BSSY B0, `(.L_x_0) ;  /* 0x0000010000007945 */ /* 0x000fe20003800000 */
[----:B------:R-:W3:Y:S05]  /*0050*/  S2R R7, SR_CTAID.X ;  /* 0x0000000000077919 */ /* 0x000eea0000002500 */
[----:B------:R-:W4:Y:S01]  /*0060*/  LDC.64 R2, c[0x0][0x210] ;  /* 0x00008400ff027b82 */ /* 0x000f220000000a00 */
[----:B-1----:R-:W-:-:S02]  /*0070*/  LOP3.LUT R0, R0, 0x7f, RZ, 0xc0, !PT ;  /* 0x0000007f00007812 */ /* 0x002fc400078ec0ff */
[----:B---3--:R-:W-:-:S03]  /*0080*/  SHF.R.S32.HI R6, RZ, 0x18, R7 ;  /* 0x00000018ff067819 */ /* 0x008fc60000011407 */
[----:B------:R-:W-:Y:S01]  /*0090*/  IMAD R7, R7, 0x80, R0 ;  /* 0x0000008007077824 */ /* 0x000fe200078e0200 */
[----:B------:R-:W-:-:S03]  /*00a0*/  SGXT R0, R6, 0x1 ;  /* 0x000000010600781a */ /* 0x000fc60000000200 */
[C---:B--2---:R-:W-:Y:S01]  /*00b0*/  IMAD.WIDE R4, R7.reuse, 0x4, R4 ;  /* 0x0000000407047825 */ /* 0x044fe200078e0204 */
[----:B------:R-:W-:Y:S02]  /*00c0*/  ISETP.GE.AND P0, PT, R7, 0x100, PT ;  /* 0x000001000700780c */ /* 0x000fe40003f06270 */
[----:B------:R-:W-:-:S04]  /*00d0*/  LEA.HI R0, R0, R7, RZ, 0x6 ;  /* 0x0000000700007211 */ /* 0x000fc800078f30ff */
[----:B------:R-:W-:-:S05]  /*00e0*/  LOP3.LUT R0, R0, 0xffffffc0, RZ, 0xc0, !PT ;  /* 0xffffffc000007812 */ /* 0x000fca00078ec0ff */
[----:B------:R-:W-:Y:S02]  /*00f0*/  IMAD.IADD R9, R7, 0x1, -R0 ;  /* 0x0000000107097824 */ /* 0x000fe400078e0a00 */
[----:B------:R-:W-:Y:S02]  /*0100*/  IMAD.MOV.U32 R7, RZ, RZ, RZ ;  /* 0x000000ffff077224 */ /* 0x000fe400078e00ff */
[----:B----4-:R-:W-:Y:S01]  /*0110*/  IMAD.WIDE R2, R9, 0x4, R2 ;  /* 0x0000000409027825 */ /* 0x010fe200078e0202 */
[----:B------:R-:W-:Y:S06]  /*0120*/  @P0 BRA `(.L_x_1) ;  /* 0x0000000000040947 */ /* 0x000fec0003800000 */
[----:B------:R1:W5:Y:S02]  /*0130*/  LDG.E.EL R7, desc[UR4][R2.64] ;  /* 0x0000000402077981 */ /* 0x000364000c2e1900 */
.L_x_1:
[----:B------:R-:W-:Y:S05]  /*0140*/  BSYNC B0 ;  /* 0x0000000000007941 */ /* 0x000fea0003800000 */
.L_x_0:
[----:B------:R-:W-:Y:S05]  /*0150*/  @P0 EXIT ;  /* 0x000000000000094d */ /* 0x000fea0003800000 */
[----:B-----5:R-:W-:Y:S01]  /*0160*/  STG.E desc[UR4][R4.64], R7 ;  /* 0x0000000704007986 */ /* 0x020fe2000c101904 */
[----:B------:R-:W-:Y:S05]  /*0170*/  EXIT ;  /* 0x000000000000794d */ /* 0x000fea0003800000 */
.L_x_2:
[----:B------:R-:W-:-:S00]  /*0180*/  BRA `(.L_x_2) ;  /* 0xfffffffc00fc7947 */ /* 0x000fc0000383ffff */
[----:B------:R-:W-:-:S00]  /*0190*/  NOP ;  /* 0x0000000000007918 */ /* 0x000fc00000000000 */
        /* <DEDUP_REMOVED lines=14> */
.L_x_3:


//--------------------- .nv.constant0.triton_poi_fused_clone_5 --------------------------
	.section	.nv.constant0.triton_poi_fused_clone_5,"a",@progbits
	.sectionflags	@""
	.align	4
.nv.constant0.triton_poi_fused_clone_5:
	.zero		548
